//
// Generated by NVIDIA NVVM Compiler
//
// Compiler Build ID: CL-36424714
// Cuda compilation tools, release 13.0, V13.0.88
// Based on NVVM 20.0.0
//

.version 9.0
.target sm_100
.address_size 64

	// .globl	_Z14multiblockloopv
.extern .func  (.param .b32 func_retval0) vprintf
(
	.param .b64 vprintf_param_0,
	.param .b64 vprintf_param_1
)
;
.global .align 1 .b8 $str[4] = {37, 100, 10};

.visible .entry _Z14multiblockloopv()
{
	.local .align 8 .b8 	__local_depot0[8];
	.reg .b64 	%SP;
	.reg .b64 	%SPL;
	.reg .b32 	%r<7>;
	.reg .b64 	%rd<5>;

	mov.u64 	%SPL, __local_depot0;
	cvta.local.u64 	%SP, %SPL;
	add.u64 	%rd1, %SP, 0;
	add.u64 	%rd2, %SPL, 0;
	mov.u32 	%r1, %tid.x;
	mov.u32 	%r2, %ctaid.x;
	mov.u32 	%r3, %ntid.x;
	mad.lo.s32 	%r4, %r2, %r3, %r1;
	st.local.u32 	[%rd2], %r4;
	mov.u64 	%rd3, $str;
	cvta.global.u64 	%rd4, %rd3;
	{ // callseq 0, 0
	.param .b64 param0;
	st.param.b64 	[param0], %rd4;
	.param .b64 param1;
	st.param.b64 	[param1], %rd1;
	.param .b32 retval0;
	call.uni (retval0), 
	vprintf, 
	(
	param0, 
	param1
	);
	ld.param.b32 	%r5, [retval0];
	} // callseq 0
	ret;

}


// ===== COMPILED SASS (sm_100) =====

	.target	sm_100

	.elftype	@"ET_EXEC"


//--------------------- .note.nv.tkinfo           --------------------------
	.section	.note.nv.tkinfo,"",@"SHT_NOTE"
	.sectionflags	@"SHF_NOTE_NV_TKINFO"
	.tkinfo
        /*0018*/ 	.word	0x00000002
        /*0030*/ 	.string	""
        /*0030*/ 	.string	"ptxas"
        /*0030*/ 	.string	"Cuda compilation tools, release 13.0, V13.0.88"
        /*0030*/ 	.string	"Build cuda_13.0.r13.0/compiler.36424714_0"
        /*0030*/ 	.string	"-arch sm_100 -m 64 "



//--------------------- .note.nv.cuinfo           --------------------------
	.section	.note.nv.cuinfo,"",@"SHT_NOTE"
	.sectionflags	@"SHF_NOTE_NV_CUINFO"
        /*0018*/ 	.short	0x0002
        /*001a*/ 	.short	0x0064
        /*001c*/ 	.short	0x0082
	.zero		2


//--------------------- .nv.info                  --------------------------
	.section	.nv.info,"",@"SHT_CUDA_INFO"
	.align	4


	//----- nvinfo : EIATTR_REGCOUNT
	.align		4
        /*0000*/ 	.byte	0x04, 0x2f
        /*0002*/ 	.short	(.L_2 - .L_1)
	.align		4
.L_1:
        /*0004*/ 	.word	index@(_Z14multiblockloopv)
        /*0008*/ 	.word	0x00000018


	//----- nvinfo : EIATTR_FRAME_SIZE
	.align		4
.L_2:
        /*000c*/ 	.byte	0x04, 0x11
        /*000e*/ 	.short	(.L_4 - .L_3)
	.align		4
.L_3:
        /*0010*/ 	.word	index@(_Z14multiblockloopv)
        /*0014*/ 	.word	0x00000008


	//----- nvinfo : EIATTR_MIN_STACK_SIZE
	.align		4
.L_4:
        /*0018*/ 	.byte	0x04, 0x12
        /*001a*/ 	.short	(.L_6 - .L_5)
	.align		4
.L_5:
        /*001c*/ 	.word	index@(_Z14multiblockloopv)
        /*0020*/ 	.word	0x00000008
.L_6:


//--------------------- .nv.compat                --------------------------
	.section	.nv.compat,"",@"SHT_CUDA_COMPAT_INFO"
	.align	4
        /*0000*/ 	.byte	0x02, 0x09, 0x00, 0x00, 0x02, 0x02, 0x01, 0x00, 0x02, 0x05, 0x05, 0x00, 0x03, 0x07, 0x01, 0x01
        /*0010*/ 	.byte	0x02, 0x03, 0x00, 0x00, 0x02, 0x06, 0x01, 0x00, 0x04, 0x0b, 0x08, 0x00, 0x09, 0x00, 0x00, 0x00
        /*0020*/ 	.byte	0x00, 0x00, 0x00, 0x00


//--------------------- .nv.info._Z14multiblockloopv --------------------------
	.section	.nv.info._Z14multiblockloopv,"",@"SHT_CUDA_INFO"
	.sectionflags	@""
	.align	4


	//----- nvinfo : EIATTR_CUDA_API_VERSION
	.align		4
        /*0000*/ 	.byte	0x04, 0x37
        /*0002*/ 	.short	(.L_8 - .L_7)
.L_7:
        /*0004*/ 	.word	0x00000082


	//----- nvinfo : EIATTR_SPARSE_MMA_MASK
	.align		4
.L_8:
        /*0008*/ 	.byte	0x03, 0x50
        /*000a*/ 	.short	0x0000


	//----- nvinfo : EIATTR_MAXREG_COUNT
	.align		4
        /*000c*/ 	.byte	0x03, 0x1b
        /*000e*/ 	.short	0x00ff


	//----- nvinfo : EIATTR_EXTERNS
	.align		4
        /*0010*/ 	.byte	0x04, 0x0f
        /*0012*/ 	.short	(.L_10 - .L_9)


	//   ....[0]....
	.align		4
.L_9:
        /*0014*/ 	.word	index@(vprintf)


	//----- nvinfo : EIATTR_MERCURY_ISA_VERSION
	.align		4
.L_10:
        /*0018*/ 	.byte	0x03, 0x5f
        /*001a*/ 	.short	0x0101


	//----- nvinfo : EIATTR_VRC_CTA_INIT_COUNT
	.align		4
        /*001c*/ 	.byte	0x02, 0x4a
	.zero		1
	.zero		1


	//----- nvinfo : EIATTR_SYSCALL_OFFSETS
	.align		4
        /*0020*/ 	.byte	0x04, 0x46
        /*0022*/ 	.short	(.L_12 - .L_11)


	//   ....[0]....
.L_11:
        /*0024*/ 	.word	0x00000110


	//----- nvinfo : EIATTR_EXIT_INSTR_OFFSETS
	.align		4
.L_12:
        /*0028*/ 	.byte	0x04, 0x1c
        /*002a*/ 	.short	(.L_14 - .L_13)


	//   ....[0]....
.L_13:
        /*002c*/ 	.word	0x00000120


	//----- nvinfo : EIATTR_SW_WAR
	.align		4
.L_14:
        /*0030*/ 	.byte	0x04, 0x36
        /*0032*/ 	.short	(.L_16 - .L_15)
.L_15:
        /*0034*/ 	.word	0x00000008
.L_16:


//--------------------- .nv.callgraph             --------------------------
	.section	.nv.callgraph,"",@"SHT_CUDA_CALLGRAPH"
	.align	4
	.sectionentsize	8
	.align		4
        /*0000*/ 	.word	0x00000000
	.align		4
        /*0004*/ 	.word	0xffffffff
	.align		4
        /*0008*/ 	.word	index@(_Z14multiblockloopv)
	.align		4
        /*000c*/ 	.word	index@(vprintf)
	.align		4
        /*0010*/ 	.word	0x00000000
	.align		4
        /*0014*/ 	.word	0xfffffffe
	.align		4
        /*0018*/ 	.word	0x00000000
	.align		4
        /*001c*/ 	.word	0xfffffffd
	.align		4
        /*0020*/ 	.word	0x00000000
	.align		4
        /*0024*/ 	.word	0xfffffffc


//--------------------- .nv.constant4             --------------------------
	.section	.nv.constant4,"a",@progbits
	.align	8
	.align		8
.nv.constant4:
        /*0000*/ 	.dword	vprintf
	.align		8
        /*0008*/ 	.dword	$str


//--------------------- .text._Z14multiblockloopv --------------------------
	.section	.text._Z14multiblockloopv,"ax",@progbits
	.align	128
        .global         _Z14multiblockloopv
        .type           _Z14multiblockloopv,@function
        .size           _Z14multiblockloopv,(.L_x_2 - _Z14multiblockloopv)
        .other          _Z14multiblockloopv,@"STO_CUDA_ENTRY STV_DEFAULT"
_Z14multiblockloopv:
.text._Z14multiblockloopv:
[----:B------:R-:W0:Y:S01]  /*0000*/  LDC R1, c[0x0][0x37c] ;  /* 0x0000df00ff017b82 */ /* 0x000e220000000800 */
[----:B------:R-:W1:Y:S01]  /*0010*/  S2R R0, SR_TID.X ;  /* 0x0000000000007919 */ /* 0x000e620000002100 */
[----:B------:R-:W2:Y:S06]  /*0020*/  LDCU UR5, c[0x0][0x2fc] ;  /* 0x00005f80ff0577ac */ /* 0x000eac0008000800 */
[----:B------:R-:W1:Y:S01]  /*0030*/  S2UR UR6, SR_CTAID.X ;  /* 0x00000000000679c3 */ /* 0x000e620000002500 */
[----:B------:R-:W-:Y:S01]  /*0040*/  MOV R2, 0x0 ;  /* 0x0000000000027802 */ /* 0x000fe20000000f00 */
[----:B0-----:R-:W-:Y:S01]  /*0050*/  VIADD R1, R1, 0xfffffff8 ;  /* 0xfffffff801017836 */ /* 0x001fe20000000000 */
[----:B------:R-:W0:Y:S05]  /*0060*/  LDCU UR4, c[0x0][0x2f8] ;  /* 0x00005f00ff0477ac */ /* 0x000e2a0008000800 */
[----:B------:R-:W1:Y:S01]  /*0070*/  LDC R3, c[0x0][0x360] ;  /* 0x0000d800ff037b82 */ /* 0x000e620000000800 */
[----:B0-----:R-:W-:-:S05]  /*0080*/  IADD3 R6, P0, PT, R1, UR4, RZ ;  /* 0x0000000401067c10 */ /* 0x001fca000ff1e0ff */
[----:B--2---:R-:W-:Y:S02]  /*0090*/  IMAD.X R7, RZ, RZ, UR5, P0 ;  /* 0x00000005ff077e24 */ /* 0x004fe400080e06ff */
[----:B-1----:R-:W-:Y:S01]  /*00a0*/  IMAD R0, R3, UR6, R0 ;  /* 0x0000000603007c24 */ /* 0x002fe2000f8e0200 */
[----:B------:R-:W0:Y:S01]  /*00b0*/  LDCU.64 UR6, c[0x4][0x8] ;  /* 0x01000100ff0677ac */ /* 0x000e220008000a00 */
[----:B------:R-:W1:Y:S03]  /*00c0*/  LDC.64 R2, c[0x4][R2] ;  /* 0x0100000002027b82 */ /* 0x000e660000000a00 */
[----:B------:R2:W-:Y:S01]  /*00d0*/  STL [R1], R0 ;  /* 0x0000000001007387 */ /* 0x0005e20000100800 */
[----:B0-----:R-:W-:Y:S01]  /*00e0*/  IMAD.U32 R4, RZ, RZ, UR6 ;  /* 0x00000006ff047e24 */ /* 0x001fe2000f8e00ff */
[----:B--2---:R-:W-:-:S07]  /*00f0*/  MOV R5, UR7 ;  /* 0x0000000700057c02 */ /* 0x004fce0008000f00 */
[----:B------:R-:W-:-:S07]  /*0100*/  LEPC R20, `(.L_x_0) ;  /* 0x000000001014794e */ /* 0x000fce0000000000 */
[----:B-1----:R-:W-:Y:S05]  /*0110*/  CALL.ABS.NOINC R2 ;  /* 0x0000000002007343 */ /* 0x002fea0003c00000 */
.L_x_0:
[----:B------:R-:W-:Y:S05]  /*0120*/  EXIT ;  /* 0x000000000000794d */ /* 0x000fea0003800000 */
.L_x_1:
[----:B------:R-:W-:-:S00]  /*0130*/  BRA `(.L_x_1) ;  /* 0xfffffffc00fc7947 */ /* 0x000fc0000383ffff */
[----:B------:R-:W-:-:S00]  /*0140*/  NOP ;  /* 0x0000000000007918 */ /* 0x000fc00000000000 */
        /* <DEDUP_REMOVED lines=11> */
.L_x_2:


//--------------------- .nv.global.init           --------------------------
	.section	.nv.global.init,"aw",@progbits
.nv.global.init:
	.type		$str,@object
	.size		$str,(.L_0 - $str)
$str:
        /*0000*/ 	.byte	0x25, 0x64, 0x0a, 0x00
.L_0:


//--------------------- .nv.shared.reserved.0     --------------------------
	.section	.nv.shared.reserved.0,"aw",@nobits
	.weak		__nv_reservedSMEM_offset_0_alias
	.size		__nv_reservedSMEM_offset_0_alias, 0, 64
	.other		__nv_reservedSMEM_offset_0_alias,@"STO_CUDA_RESERVED_SHARED STV_DEFAULT"
__nv_reservedSMEM_offset_0_alias:
	.zero		0
	.zero		64


//--------------------- .nv.constant0._Z14multiblockloopv --------------------------
	.section	.nv.constant0._Z14multiblockloopv,"a",@progbits
	.sectionflags	@""
	.align	4
.nv.constant0._Z14multiblockloopv:
	.zero		896


//--------------------- SYMBOLS --------------------------

	.type		.nv.reservedSmem.offset0,@object
	.size		.nv.reservedSmem.offset0,0x4
	.type		vprintf,@function
